	.headerflags	@"EF_CUDA_TEXMODE_UNIFIED EF_CUDA_64BIT_ADDRESS EF_CUDA_ACCELERATORS EF_CUDA_SM90 EF_CUDA_VIRTUAL_SM(EF_CUDA_SM90)"
	.elftype	@"ET_EXEC"


//--------------------- .nv.info                  --------------------------
	.section	.nv.info,"",@"SHT_CUDA_INFO"
	.align	4


	//----- nvinfo : EIATTR_REGCOUNT
	.align		4
        /*0000*/ 	.byte	0x04, 0x2f
        /*0002*/ 	.short	(.L_1 - .L_0)
	.align		4
.L_0:
        /*0004*/ 	.word	index@(triton_poi_fused_convolution_replication_pad2d_1)
        /*0008*/ 	.word	0x0000000e


	//----- nvinfo : EIATTR_MIN_STACK_SIZE
	.align		4
.L_1:
        /*000c*/ 	.byte	0x04, 0x12
        /*000e*/ 	.short	(.L_3 - .L_2)
	.align		4
.L_2:
        /*0010*/ 	.word	index@(triton_poi_fused_convolution_replication_pad2d_1)
        /*0014*/ 	.word	0x00000000


	//----- nvinfo : EIATTR_FRAME_SIZE
	.align		4
.L_3:
        /*0018*/ 	.byte	0x04, 0x11
        /*001a*/ 	.short	(.L_5 - .L_4)
	.align		4
.L_4:
        /*001c*/ 	.word	index@(triton_poi_fused_convolution_replication_pad2d_1)
        /*0020*/ 	.word	0x00000000


	//----- nvinfo : EIATTR_MIN_STACK_SIZE
	.align		4
.L_5:
        /*0024*/ 	.byte	0x04, 0x12
        /*0026*/ 	.short	(.L_7 - .L_6)
	.align		4
.L_6:
        /*0028*/ 	.word	index@(triton_poi_fused_convolution_replication_pad2d_1)
        /*002c*/ 	.word	0x00000000
.L_7:


//--------------------- .nv.info.triton_poi_fused_convolution_replication_pad2d_1 --------------------------
	.section	.nv.info.triton_poi_fused_convolution_replication_pad2d_1,"",@"SHT_CUDA_INFO"
	.sectionflags	@""
	.align	4


	//----- nvinfo : EIATTR_CUDA_API_VERSION
	.align		4
        /*0000*/ 	.byte	0x04, 0x37
        /*0002*/ 	.short	(.L_9 - .L_8)
.L_8:
        /*0004*/ 	.word	0x0000007c


	//----- nvinfo : EIATTR_KPARAM_INFO
	.align		4
.L_9:
        /*0008*/ 	.byte	0x04, 0x17
        /*000a*/ 	.short	(.L_11 - .L_10)
.L_10:
        /*000c*/ 	.word	0x00000000
        /*0010*/ 	.short	0x0002
        /*0012*/ 	.short	0x0010
        /*0014*/ 	.byte	0x00, 0xf0, 0x11, 0x00


	//----- nvinfo : EIATTR_KPARAM_INFO
	.align		4
.L_11:
        /*0018*/ 	.byte	0x04, 0x17
        /*001a*/ 	.short	(.L_13 - .L_12)
.L_12:
        /*001c*/ 	.word	0x00000000
        /*0020*/ 	.short	0x0001
        /*0022*/ 	.short	0x0008
        /*0024*/ 	.byte	0x00, 0xf4, 0x21, 0x00


	//----- nvinfo : EIATTR_KPARAM_INFO
	.align		4
.L_13:
        /*0028*/ 	.byte	0x04, 0x17
        /*002a*/ 	.short	(.L_15 - .L_14)
.L_14:
        /*002c*/ 	.word	0x00000000
        /*0030*/ 	.short	0x0000
        /*0032*/ 	.short	0x0000
        /*0034*/ 	.byte	0x00, 0xf4, 0x21, 0x00


	//----- nvinfo : EIATTR_SPARSE_MMA_MASK
	.align		4
.L_15:
        /*0038*/ 	.byte	0x03, 0x50
        /*003a*/ 	.short	0x0000


	//----- nvinfo : EIATTR_MAXREG_COUNT
	.align		4
        /*003c*/ 	.byte	0x03, 0x1b
        /*003e*/ 	.short	0x00ff


	//----- nvinfo : EIATTR_EXIT_INSTR_OFFSETS
	.align		4
        /*0040*/ 	.byte	0x04, 0x1c
        /*0042*/ 	.short	(.L_17 - .L_16)


	//   ....[0]....
.L_16:
        /*0044*/ 	.word	0x00000250


	//   ....[1]....
        /*0048*/ 	.word	0x00000270


	//----- nvinfo : EIATTR_REQNTID
	.align		4
.L_17:
        /*004c*/ 	.byte	0x04, 0x10
        /*004e*/ 	.short	(.L_19 - .L_18)
.L_18:
        /*0050*/ 	.word	0x00000080
        /*0054*/ 	.word	0x00000001
        /*0058*/ 	.word	0x00000001


	//----- nvinfo : EIATTR_CRS_STACK_SIZE
	.align		4
.L_19:
        /*005c*/ 	.byte	0x04, 0x1e
        /*005e*/ 	.short	(.L_21 - .L_20)
.L_20:
        /*0060*/ 	.word	0x00000000


	//----- nvinfo : EIATTR_CBANK_PARAM_SIZE
	.align		4
.L_21:
        /*0064*/ 	.byte	0x03, 0x19
        /*0066*/ 	.short	0x0014


	//----- nvinfo : EIATTR_PARAM_CBANK
	.align		4
        /*0068*/ 	.byte	0x04, 0x0a
        /*006a*/ 	.short	(.L_23 - .L_22)
	.align		4
.L_22:
        /*006c*/ 	.word	index@(.nv.constant0.triton_poi_fused_convolution_replication_pad2d_1)
        /*0070*/ 	.short	0x0210
        /*0072*/ 	.short	0x0014


	//----- nvinfo : EIATTR_SW_WAR
	.align		4
.L_23:
        /*0074*/ 	.byte	0x04, 0x36
        /*0076*/ 	.short	(.L_25 - .L_24)
.L_24:
        /*0078*/ 	.word	0x00000008
.L_25:


//--------------------- .nv.callgraph             --------------------------
	.section	.nv.callgraph,"",@"SHT_CUDA_CALLGRAPH"
	.align	4
	.sectionentsize	8
	.align		4
        /*0000*/ 	.word	0x00000000
	.align		4
        /*0004*/ 	.word	0xffffffff
	.align		4
        /*0008*/ 	.word	0x00000000
	.align		4
        /*000c*/ 	.word	0xfffffffe
	.align		4
        /*0010*/ 	.word	0x00000000
	.align		4
        /*0014*/ 	.word	0xfffffffd
	.align		4
        /*0018*/ 	.word	0x00000000
	.align		4
        /*001c*/ 	.word	0xfffffffc


//--------------------- .text.triton_poi_fused_convolution_replication_pad2d_1 --------------------------
	.section	.text.triton_poi_fused_convolution_replication_pad2d_1,"ax",@progbits
	.align	128
        .global         triton_poi_fused_convolution_replication_pad2d_1
        .type           triton_poi_fused_convolution_replication_pad2d_1,@function
        .size           triton_poi_fused_convolution_replication_pad2d_1,(.L_x_3 - triton_poi_fused_convolution_replication_pad2d_1)
        .other          triton_poi_fused_convolution_replication_pad2d_1,@"STO_CUDA_ENTRY STV_DEFAULT"
triton_poi_fused_convolution_replication_pad2d_1:
.text.triton_poi_fused_convolution_replication_pad2d_1:
[----:B------:R-:W0:Y:S02]  /*0000*/  LDC R1, c[0x0][0x28] ;  /* 0x00000a00ff017b82 */ /* 0x000e240000000800 */
[----:B------:R-:W1:Y:S01]  /*0010*/  S2R R0, SR_TID.X ;  /* 0x0000000000007919 */ /* 0x000e620000002100 */
[----:B------:R-:W2:Y:S01]  /*0020*/  LDC.64 R4, c[0x0][0x218] ;  /* 0x00008600ff047b82 */ /* 0x000ea20000000a00 */
[----:B------:R-:W-:Y:S01]  /*0030*/  ULDC.64 UR4, c[0x0][0x208] ;  /* 0x0000820000047ab9 */ /* 0x000fe20000000a00 */
[----:B------:R-:W-:Y:S01]  /*0040*/  BSSY B0, `(.L_x_0) ;  /* 0x0000020000007945 */ /* 0x000fe20003800000 */
[----:B------:R-:W3:Y:S01]  /*0050*/  S2R R7, SR_CTAID.X ;  /* 0x0000000000077919 */ /* 0x000ee20000002500 */
[----:B-1----:R-:W-:-:S05]  /*0060*/  LOP3.LUT R0, R0, 0x7f, RZ, 0xc0, !PT ;  /* 0x0000007f00007812 */ /* 0x002fca00078ec0ff */
[----:B---3--:R-:W-:-:S04]  /*0070*/  IMAD R7, R7, 0x80, R0 ;  /* 0x0000008007077824 */ /* 0x008fc800078e0200 */
[----:B------:R-:W-:-:S04]  /*0080*/  IMAD.HI R0, R7, 0x66666667, RZ ;  /* 0x6666666707007827 */ /* 0x000fc800078e02ff */
[----:B------:R-:W-:Y:S01]  /*0090*/  IMAD.HI R6, R7, 0x51eb851f, RZ ;  /* 0x51eb851f07067827 */ /* 0x000fe200078e02ff */
[----:B------:R-:W-:-:S03]  /*00a0*/  SHF.R.U32.HI R3, RZ, 0x1f, R0 ;  /* 0x0000001fff037819 */ /* 0x000fc60000011600 */
[----:B--2---:R-:W-:Y:S01]  /*00b0*/  IMAD.WIDE R4, R7, 0x4, R4 ;  /* 0x0000000407047825 */ /* 0x004fe200078e0204 */
[----:B------:R-:W-:Y:S02]  /*00c0*/  LEA.HI.SX32 R0, R0, R3, 0x1e ;  /* 0x0000000300007211 */ /* 0x000fe400078ff2ff */
[----:B------:R-:W-:-:S03]  /*00d0*/  SHF.R.U32.HI R11, RZ, 0x1f, R6 ;  /* 0x0000001fff0b7819 */ /* 0x000fc60000011606 */
[----:B------:R-:W-:Y:S01]  /*00e0*/  IMAD.HI R2, R0, 0x66666667, RZ ;  /* 0x6666666700027827 */ /* 0x000fe200078e02ff */
[----:B------:R-:W-:-:S03]  /*00f0*/  LEA.HI R11, R6, R11, RZ, 0x1b ;  /* 0x0000000b060b7211 */ /* 0x000fc600078fd8ff */
[----:B------:R-:W-:Y:S01]  /*0100*/  IMAD R8, R0, -0xa, R7 ;  /* 0xfffffff600087824 */ /* 0x000fe200078e0207 */
[----:B------:R-:W-:-:S04]  /*0110*/  SHF.R.U32.HI R3, RZ, 0x1f, R2 ;  /* 0x0000001fff037819 */ /* 0x000fc80000011602 */
[----:B------:R-:W-:Y:S02]  /*0120*/  LEA.HI.SX32 R9, R2, R3, 0x1e ;  /* 0x0000000302097211 */ /* 0x000fe400078ff2ff */
[C---:B------:R-:W-:Y:S01]  /*0130*/  ISETP.GT.AND P1, PT, R8.reuse, 0x1, PT ;  /* 0x000000010800780c */ /* 0x040fe20003f24270 */
[----:B------:R-:W1:Y:S02]  /*0140*/  LDC.64 R2, c[0x0][0x210] ;  /* 0x00008400ff027b82 */ /* 0x000e640000000a00 */
[----:B------:R-:W-:Y:S01]  /*0150*/  IMAD R9, R9, -0xa, R0 ;  /* 0xfffffff609097824 */ /* 0x000fe200078e0200 */
[----:B------:R-:W-:-:S04]  /*0160*/  VIMNMX R0, R8, 0x8, PT ;  /* 0x0000000808007848 */ /* 0x000fc80003fe0100 */
[C---:B------:R-:W-:Y:S01]  /*0170*/  ISETP.GT.AND P0, PT, R9.reuse, 0x1, PT ;  /* 0x000000010900780c */ /* 0x040fe20003f04270 */
[----:B------:R-:W-:Y:S01]  /*0180*/  VIADD R8, R0, 0xffffffff ;  /* 0xffffffff00087836 */ /* 0x000fe20000000000 */
[----:B------:R-:W-:-:S04]  /*0190*/  VIMNMX R0, R9, 0x8, PT ;  /* 0x0000000809007848 */ /* 0x000fc80003fe0100 */
[----:B------:R-:W-:Y:S02]  /*01a0*/  LEA R0, R0, 0xfffffff8, 0x3 ;  /* 0xfffffff800007811 */ /* 0x000fe400078e18ff */
[----:B------:R-:W-:Y:S02]  /*01b0*/  SEL R8, R8, RZ, P1 ;  /* 0x000000ff08087207 */ /* 0x000fe40000800000 */
[----:B------:R-:W-:Y:S02]  /*01c0*/  SEL R0, R0, RZ, P0 ;  /* 0x000000ff00007207 */ /* 0x000fe40000000000 */
[----:B------:R-:W-:Y:S01]  /*01d0*/  ISETP.GE.AND P0, PT, R7, 0x640, PT ;  /* 0x000006400700780c */ /* 0x000fe20003f06270 */
[----:B------:R-:W-:Y:S02]  /*01e0*/  IMAD R11, R11, 0x40, R8 ;  /* 0x000000400b0b7824 */ /* 0x000fe400078e0208 */
[----:B------:R-:W-:Y:S02]  /*01f0*/  IMAD.MOV.U32 R7, RZ, RZ, RZ ;  /* 0x000000ffff077224 */ /* 0x000fe400078e00ff */
[----:B------:R-:W-:-:S04]  /*0200*/  IMAD.IADD R11, R0, 0x1, R11 ;  /* 0x00000001000b7824 */ /* 0x000fc800078e020b */
[----:B-1----:R-:W-:-:S04]  /*0210*/  IMAD.WIDE R2, R11, 0x4, R2 ;  /* 0x000000040b027825 */ /* 0x002fc800078e0202 */
[----:B------:R-:W-:Y:S05]  /*0220*/  @P0 BRA `(.L_x_1) ;  /* 0x0000000000040947 */ /* 0x000fea0003800000 */
[----:B------:R1:W5:Y:S02]  /*0230*/  LDG.E.EL R7, desc[UR4][R2.64] ;  /* 0x0000000402077981 */ /* 0x000364000c2e1900 */
.L_x_1:
[----:B------:R-:W-:Y:S05]  /*0240*/  BSYNC B0 ;  /* 0x0000000000007941 */ /* 0x000fea0003800000 */
.L_x_0:
[----:B------:R-:W-:Y:S05]  /*0250*/  @P0 EXIT ;  /* 0x000000000000094d */ /* 0x000fea0003800000 */
[----:B-----5:R-:W-:Y:S01]  /*0260*/  STG.E desc[UR4][R4.64], R7 ;  /* 0x0000000704007986 */ /* 0x020fe2000c101904 */
[----:B------:R-:W-:Y:S05]  /*0270*/  EXIT ;  /* 0x000000000000794d */ /* 0x000fea0003800000 */
.L_x_2:
[----:B------:R-:W-:-:S00]  /*0280*/  BRA `(.L_x_2) ;  /* 0xfffffffc00fc7947 */ /* 0x000fc0000383ffff */
[----:B------:R-:W-:-:S00]  /*0290*/  NOP ;  /* 0x0000000000007918 */ /* 0x000fc00000000000 */
        /* <DEDUP_REMOVED lines=14> */
.L_x_3:


//--------------------- .nv.constant0.triton_poi_fused_convolution_replication_pad2d_1 --------------------------
	.section	.nv.constant0.triton_poi_fused_convolution_replication_pad2d_1,"a",@progbits
	.sectionflags	@""
	.align	4
.nv.constant0.triton_poi_fused_convolution_replication_pad2d_1:
	.zero		548
